//
// Generated by NVIDIA NVVM Compiler
//
// Compiler Build ID: CL-36424714
// Cuda compilation tools, release 13.0, V13.0.88
// Based on NVVM 20.0.0
//

.version 9.0
.target sm_100
.address_size 64

	// .globl	default_function_kernel_1

.visible .entry default_function_kernel_1(
	.param .u64 .ptr .align 1 default_function_kernel_1_param_0,
	.param .u64 .ptr .align 1 default_function_kernel_1_param_1
)
.maxntid 8
{
	.reg .pred 	%p<4>;
	.reg .b32 	%r<5>;
	.reg .b32 	%f<26>;
	.reg .b64 	%rd<8>;

	ld.param.u64 	%rd1, [default_function_kernel_1_param_0];
	ld.param.u64 	%rd2, [default_function_kernel_1_param_1];
	cvta.to.global.u64 	%rd3, %rd1;
	cvta.to.global.u64 	%rd4, %rd2;
	mov.u32 	%r1, %ctaid.x;
	shl.b32 	%r2, %r1, 3;
	mov.u32 	%r3, %tid.x;
	or.b32  	%r4, %r2, %r3;
	mul.wide.u32 	%rd5, %r4, 4;
	add.s64 	%rd6, %rd4, %rd5;
	ld.global.nc.f32 	%f1, [%rd6];
	mul.f32 	%f2, %f1, 0f3FB8AA3B;
	ex2.approx.f32 	%f3, %f2;
	abs.f32 	%f4, %f3;
	fma.rn.f32 	%f5, %f4, 0fBF000000, 0f3F000000;
	rsqrt.approx.ftz.f32 	%f6, %f5;
	mul.f32 	%f7, %f6, %f5;
	mul.f32 	%f8, %f6, 0fBF000000;
	fma.rn.f32 	%f9, %f7, %f8, 0f3F000000;
	fma.rn.f32 	%f10, %f7, %f9, %f7;
	setp.eq.f32 	%p1, %f4, 0f3F800000;
	selp.f32 	%f11, 0f00000000, %f10, %p1;
	setp.gt.f32 	%p2, %f4, 0f3F0F5C29;
	selp.f32 	%f12, %f11, %f4, %p2;
	mul.f32 	%f13, %f12, %f12;
	fma.rn.f32 	%f14, %f13, 0f3D4DD2F7, 0f3C99CA97;
	fma.rn.f32 	%f15, %f14, %f13, 0f3D3F90E8;
	fma.rn.f32 	%f16, %f15, %f13, 0f3D993CCF;
	fma.rn.f32 	%f17, %f16, %f13, 0f3E2AAC04;
	mul.f32 	%f18, %f13, %f17;
	fma.rn.f32 	%f19, %f18, %f12, %f12;
	mul.f32 	%f20, %f19, 0fC0000000;
	fma.rn.f32 	%f21, 0f3F6EE581, 0f3FD774EB, %f20;
	selp.f32 	%f22, %f21, %f19, %p2;
	setp.num.f32 	%p3, %f22, %f22;
	copysign.f32 	%f23, %f3, %f22;
	selp.f32 	%f24, %f23, %f22, %p3;
	add.f32 	%f25, %f1, %f24;
	add.s64 	%rd7, %rd3, %rd5;
	st.global.f32 	[%rd7], %f25;
	ret;

}
	// .globl	default_function_kernel_2
.visible .entry default_function_kernel_2(
	.param .u64 .ptr .align 1 default_function_kernel_2_param_0,
	.param .u64 .ptr .align 1 default_function_kernel_2_param_1
)
.maxntid 8
{
	.reg .pred 	%p<4>;
	.reg .b32 	%r<5>;
	.reg .b32 	%f<27>;
	.reg .b64 	%rd<8>;

	ld.param.u64 	%rd1, [default_function_kernel_2_param_0];
	ld.param.u64 	%rd2, [default_function_kernel_2_param_1];
	cvta.to.global.u64 	%rd3, %rd1;
	cvta.to.global.u64 	%rd4, %rd2;
	mov.u32 	%r1, %ctaid.x;
	shl.b32 	%r2, %r1, 3;
	mov.u32 	%r3, %tid.x;
	or.b32  	%r4, %r2, %r3;
	mul.wide.u32 	%rd5, %r4, 4;
	add.s64 	%rd6, %rd4, %rd5;
	ld.global.nc.f32 	%f1, [%rd6];
	abs.f32 	%f2, %f1;
	fma.rn.f32 	%f3, %f2, 0fBF000000, 0f3F000000;
	rsqrt.approx.ftz.f32 	%f4, %f3;
	mul.f32 	%f5, %f4, %f3;
	mul.f32 	%f6, %f4, 0fBF000000;
	fma.rn.f32 	%f7, %f5, %f6, 0f3F000000;
	fma.rn.f32 	%f8, %f5, %f7, %f5;
	setp.eq.f32 	%p1, %f2, 0f3F800000;
	selp.f32 	%f9, 0f00000000, %f8, %p1;
	setp.gt.f32 	%p2, %f2, 0f3F0F5C29;
	selp.f32 	%f10, %f9, %f2, %p2;
	copysign.f32 	%f11, %f1, %f10;
	mul.f32 	%f12, %f11, %f11;
	fma.rn.f32 	%f13, %f12, 0f3D10ECEF, 0f3C8B1ABB;
	fma.rn.f32 	%f14, %f13, %f12, 0f3CFC028C;
	fma.rn.f32 	%f15, %f14, %f12, 0f3D372139;
	fma.rn.f32 	%f16, %f15, %f12, 0f3D9993DB;
	fma.rn.f32 	%f17, %f16, %f12, 0f3E2AAAC6;
	mul.f32 	%f18, %f12, %f17;
	fma.rn.f32 	%f19, %f18, %f11, %f11;
	neg.f32 	%f20, %f19;
	selp.f32 	%f21, %f19, %f20, %p2;
	fma.rn.f32 	%f22, 0f3F6EE581, 0f3FD774EB, %f21;
	setp.gt.f32 	%p3, %f1, 0f3F0F5C29;
	selp.f32 	%f23, %f19, %f22, %p3;
	add.f32 	%f24, %f23, %f23;
	selp.f32 	%f25, %f24, %f23, %p2;
	sin.approx.f32 	%f26, %f25;
	add.s64 	%rd7, %rd3, %rd5;
	st.global.f32 	[%rd7], %f26;
	ret;

}
	// .globl	default_function_kernel
.visible .entry default_function_kernel(
	.param .u64 .ptr .align 1 default_function_kernel_param_0,
	.param .u64 .ptr .align 1 default_function_kernel_param_1
)
.maxntid 32
{
	.reg .pred 	%p<2>;
	.reg .b32 	%r<8>;
	.reg .b32 	%f<3>;
	.reg .b64 	%rd<8>;

	ld.param.u64 	%rd1, [default_function_kernel_param_0];
	ld.param.u64 	%rd2, [default_function_kernel_param_1];
	mov.u32 	%r1, %ctaid.x;
	shl.b32 	%r3, %r1, 2;
	mov.u32 	%r2, %tid.x;
	shr.u32 	%r4, %r2, 3;
	or.b32  	%r5, %r3, %r4;
	setp.gt.u32 	%p1, %r5, 8;
	@%p1 bra 	$L__BB2_2;
	cvta.to.global.u64 	%rd3, %rd2;
	cvta.to.global.u64 	%rd4, %rd1;
	shl.b32 	%r6, %r1, 5;
	or.b32  	%r7, %r6, %r2;
	mul.wide.u32 	%rd5, %r7, 4;
	add.s64 	%rd6, %rd3, %rd5;
	ld.global.nc.f32 	%f1, [%rd6];
	abs.f32 	%f2, %f1;
	add.s64 	%rd7, %rd4, %rd5;
	st.global.f32 	[%rd7], %f2;
$L__BB2_2:
	ret;

}


// ===== COMPILED SASS (sm_100) =====

	.target	sm_100

	.elftype	@"ET_EXEC"


//--------------------- .note.nv.tkinfo           --------------------------
	.section	.note.nv.tkinfo,"",@"SHT_NOTE"
	.sectionflags	@"SHF_NOTE_NV_TKINFO"
	.tkinfo
        /*0018*/ 	.word	0x00000002
        /*0030*/ 	.string	""
        /*0030*/ 	.string	"ptxas"
        /*0030*/ 	.string	"Cuda compilation tools, release 13.0, V13.0.88"
        /*0030*/ 	.string	"Build cuda_13.0.r13.0/compiler.36424714_0"
        /*0030*/ 	.string	"-arch sm_100 -m 64 "



//--------------------- .note.nv.cuinfo           --------------------------
	.section	.note.nv.cuinfo,"",@"SHT_NOTE"
	.sectionflags	@"SHF_NOTE_NV_CUINFO"
        /*0018*/ 	.short	0x0002
        /*001a*/ 	.short	0x0064
        /*001c*/ 	.short	0x0082
	.zero		2


//--------------------- .nv.info                  --------------------------
	.section	.nv.info,"",@"SHT_CUDA_INFO"
	.align	4


	//----- nvinfo : EIATTR_REGCOUNT
	.align		4
        /*0000*/ 	.byte	0x04, 0x2f
        /*0002*/ 	.short	(.L_1 - .L_0)
	.align		4
.L_0:
        /*0004*/ 	.word	index@(default_function_kernel_1)
        /*0008*/ 	.word	0x0000000c


	//----- nvinfo : EIATTR_FRAME_SIZE
	.align		4
.L_1:
        /*000c*/ 	.byte	0x04, 0x11
        /*000e*/ 	.short	(.L_3 - .L_2)
	.align		4
.L_2:
        /*0010*/ 	.word	index@(default_function_kernel_1)
        /*0014*/ 	.word	0x00000000


	//----- nvinfo : EIATTR_REGCOUNT
	.align		4
.L_3:
        /*0018*/ 	.byte	0x04, 0x2f
        /*001a*/ 	.short	(.L_5 - .L_4)
	.align		4
.L_4:
        /*001c*/ 	.word	index@(default_function_kernel_2)
        /*0020*/ 	.word	0x0000000a


	//----- nvinfo : EIATTR_FRAME_SIZE
	.align		4
.L_5:
        /*0024*/ 	.byte	0x04, 0x11
        /*0026*/ 	.short	(.L_7 - .L_6)
	.align		4
.L_6:
        /*0028*/ 	.word	index@(default_function_kernel_2)
        /*002c*/ 	.word	0x00000000


	//----- nvinfo : EIATTR_REGCOUNT
	.align		4
.L_7:
        /*0030*/ 	.byte	0x04, 0x2f
        /*0032*/ 	.short	(.L_9 - .L_8)
	.align		4
.L_8:
        /*0034*/ 	.word	index@(default_function_kernel)
        /*0038*/ 	.word	0x0000000a


	//----- nvinfo : EIATTR_FRAME_SIZE
	.align		4
.L_9:
        /*003c*/ 	.byte	0x04, 0x11
        /*003e*/ 	.short	(.L_11 - .L_10)
	.align		4
.L_10:
        /*0040*/ 	.word	index@(default_function_kernel)
        /*0044*/ 	.word	0x00000000


	//----- nvinfo : EIATTR_MIN_STACK_SIZE
	.align		4
.L_11:
        /*0048*/ 	.byte	0x04, 0x12
        /*004a*/ 	.short	(.L_13 - .L_12)
	.align		4
.L_12:
        /*004c*/ 	.word	index@(default_function_kernel)
        /*0050*/ 	.word	0x00000000


	//----- nvinfo : EIATTR_MIN_STACK_SIZE
	.align		4
.L_13:
        /*0054*/ 	.byte	0x04, 0x12
        /*0056*/ 	.short	(.L_15 - .L_14)
	.align		4
.L_14:
        /*0058*/ 	.word	index@(default_function_kernel_2)
        /*005c*/ 	.word	0x00000000


	//----- nvinfo : EIATTR_MIN_STACK_SIZE
	.align		4
.L_15:
        /*0060*/ 	.byte	0x04, 0x12
        /*0062*/ 	.short	(.L_17 - .L_16)
	.align		4
.L_16:
        /*0064*/ 	.word	index@(default_function_kernel_1)
        /*0068*/ 	.word	0x00000000
.L_17:


//--------------------- .nv.compat                --------------------------
	.section	.nv.compat,"",@"SHT_CUDA_COMPAT_INFO"
	.align	4
        /*0000*/ 	.byte	0x02, 0x09, 0x00, 0x00, 0x02, 0x02, 0x01, 0x00, 0x02, 0x05, 0x05, 0x00, 0x03, 0x07, 0x01, 0x01
        /*0010*/ 	.byte	0x02, 0x03, 0x00, 0x00, 0x02, 0x06, 0x01, 0x00, 0x04, 0x0b, 0x08, 0x00, 0x01, 0x00, 0x00, 0x00
        /*0020*/ 	.byte	0x00, 0x00, 0x00, 0x00


//--------------------- .nv.info.default_function_kernel --------------------------
	.section	.nv.info.default_function_kernel,"",@"SHT_CUDA_INFO"
	.sectionflags	@""
	.align	4


	//----- nvinfo : EIATTR_CUDA_API_VERSION
	.align		4
        /*0000*/ 	.byte	0x04, 0x37
        /*0002*/ 	.short	(.L_19 - .L_18)
.L_18:
        /*0004*/ 	.word	0x00000082


	//----- nvinfo : EIATTR_KPARAM_INFO
	.align		4
.L_19:
        /*0008*/ 	.byte	0x04, 0x17
        /*000a*/ 	.short	(.L_21 - .L_20)
.L_20:
        /*000c*/ 	.word	0x00000000
        /*0010*/ 	.short	0x0001
        /*0012*/ 	.short	0x0008
        /*0014*/ 	.byte	0x00, 0xf5, 0x21, 0x00


	//----- nvinfo : EIATTR_KPARAM_INFO
	.align		4
.L_21:
        /*0018*/ 	.byte	0x04, 0x17
        /*001a*/ 	.short	(.L_23 - .L_22)
.L_22:
        /*001c*/ 	.word	0x00000000
        /*0020*/ 	.short	0x0000
        /*0022*/ 	.short	0x0000
        /*0024*/ 	.byte	0x00, 0xf5, 0x21, 0x00


	//----- nvinfo : EIATTR_SPARSE_MMA_MASK
	.align		4
.L_23:
        /*0028*/ 	.byte	0x03, 0x50
        /*002a*/ 	.short	0x0000


	//----- nvinfo : EIATTR_MAXREG_COUNT
	.align		4
        /*002c*/ 	.byte	0x03, 0x1b
        /*002e*/ 	.short	0x00ff


	//----- nvinfo : EIATTR_MERCURY_ISA_VERSION
	.align		4
        /*0030*/ 	.byte	0x03, 0x5f
        /*0032*/ 	.short	0x0101


	//----- nvinfo : EIATTR_VRC_CTA_INIT_COUNT
	.align		4
        /*0034*/ 	.byte	0x02, 0x4a
	.zero		1
	.zero		1


	//----- nvinfo : EIATTR_EXIT_INSTR_OFFSETS
	.align		4
        /*0038*/ 	.byte	0x04, 0x1c
        /*003a*/ 	.short	(.L_25 - .L_24)


	//   ....[0]....
.L_24:
        /*003c*/ 	.word	0x00000070


	//   ....[1]....
        /*0040*/ 	.word	0x00000120


	//----- nvinfo : EIATTR_MAX_THREADS
	.align		4
.L_25:
        /*0044*/ 	.byte	0x04, 0x05
        /*0046*/ 	.short	(.L_27 - .L_26)
.L_26:
        /*0048*/ 	.word	0x00000020
        /*004c*/ 	.word	0x00000001
        /*0050*/ 	.word	0x00000001


	//----- nvinfo : EIATTR_CBANK_PARAM_SIZE
	.align		4
.L_27:
        /*0054*/ 	.byte	0x03, 0x19
        /*0056*/ 	.short	0x0010


	//----- nvinfo : EIATTR_PARAM_CBANK
	.align		4
        /*0058*/ 	.byte	0x04, 0x0a
        /*005a*/ 	.short	(.L_29 - .L_28)
	.align		4
.L_28:
        /*005c*/ 	.word	index@(.nv.constant0.default_function_kernel)
        /*0060*/ 	.short	0x0380
        /*0062*/ 	.short	0x0010


	//----- nvinfo : EIATTR_SW_WAR
	.align		4
.L_29:
        /*0064*/ 	.byte	0x04, 0x36
        /*0066*/ 	.short	(.L_31 - .L_30)
.L_30:
        /*0068*/ 	.word	0x00000008
.L_31:


//--------------------- .nv.info.default_function_kernel_2 --------------------------
	.section	.nv.info.default_function_kernel_2,"",@"SHT_CUDA_INFO"
	.sectionflags	@""
	.align	4


	//----- nvinfo : EIATTR_CUDA_API_VERSION
	.align		4
        /*0000*/ 	.byte	0x04, 0x37
        /*0002*/ 	.short	(.L_33 - .L_32)
.L_32:
        /*0004*/ 	.word	0x00000082


	//----- nvinfo : EIATTR_KPARAM_INFO
	.align		4
.L_33:
        /*0008*/ 	.byte	0x04, 0x17
        /*000a*/ 	.short	(.L_35 - .L_34)
.L_34:
        /*000c*/ 	.word	0x00000000
        /*0010*/ 	.short	0x0001
        /*0012*/ 	.short	0x0008
        /*0014*/ 	.byte	0x00, 0xf5, 0x21, 0x00


	//----- nvinfo : EIATTR_KPARAM_INFO
	.align		4
.L_35:
        /*0018*/ 	.byte	0x04, 0x17
        /*001a*/ 	.short	(.L_37 - .L_36)
.L_36:
        /*001c*/ 	.word	0x00000000
        /*0020*/ 	.short	0x0000
        /*0022*/ 	.short	0x0000
        /*0024*/ 	.byte	0x00, 0xf5, 0x21, 0x00


	//----- nvinfo : EIATTR_SPARSE_MMA_MASK
	.align		4
.L_37:
        /*0028*/ 	.byte	0x03, 0x50
        /*002a*/ 	.short	0x0000


	//----- nvinfo : EIATTR_MAXREG_COUNT
	.align		4
        /*002c*/ 	.byte	0x03, 0x1b
        /*002e*/ 	.short	0x00ff


	//----- nvinfo : EIATTR_MERCURY_ISA_VERSION
	.align		4
        /*0030*/ 	.byte	0x03, 0x5f
        /*0032*/ 	.short	0x0101


	//----- nvinfo : EIATTR_VRC_CTA_INIT_COUNT
	.align		4
        /*0034*/ 	.byte	0x02, 0x4a
	.zero		1
	.zero		1


	//----- nvinfo : EIATTR_EXIT_INSTR_OFFSETS
	.align		4
        /*0038*/ 	.byte	0x04, 0x1c
        /*003a*/ 	.short	(.L_39 - .L_38)


	//   ....[0]....
.L_38:
        /*003c*/ 	.word	0x00000280


	//----- nvinfo : EIATTR_MAX_THREADS
	.align		4
.L_39:
        /*0040*/ 	.byte	0x04, 0x05
        /*0042*/ 	.short	(.L_41 - .L_40)
.L_40:
        /*0044*/ 	.word	0x00000008
        /*0048*/ 	.word	0x00000001
        /*004c*/ 	.word	0x00000001


	//----- nvinfo : EIATTR_CBANK_PARAM_SIZE
	.align		4
.L_41:
        /*0050*/ 	.byte	0x03, 0x19
        /*0052*/ 	.short	0x0010


	//----- nvinfo : EIATTR_PARAM_CBANK
	.align		4
        /*0054*/ 	.byte	0x04, 0x0a
        /*0056*/ 	.short	(.L_43 - .L_42)
	.align		4
.L_42:
        /*0058*/ 	.word	index@(.nv.constant0.default_function_kernel_2)
        /*005c*/ 	.short	0x0380
        /*005e*/ 	.short	0x0010


	//----- nvinfo : EIATTR_SW_WAR
	.align		4
.L_43:
        /*0060*/ 	.byte	0x04, 0x36
        /*0062*/ 	.short	(.L_45 - .L_44)
.L_44:
        /*0064*/ 	.word	0x00000008
.L_45:


//--------------------- .nv.info.default_function_kernel_1 --------------------------
	.section	.nv.info.default_function_kernel_1,"",@"SHT_CUDA_INFO"
	.sectionflags	@""
	.align	4


	//----- nvinfo : EIATTR_CUDA_API_VERSION
	.align		4
        /*0000*/ 	.byte	0x04, 0x37
        /*0002*/ 	.short	(.L_47 - .L_46)
.L_46:
        /*0004*/ 	.word	0x00000082


	//----- nvinfo : EIATTR_KPARAM_INFO
	.align		4
.L_47:
        /*0008*/ 	.byte	0x04, 0x17
        /*000a*/ 	.short	(.L_49 - .L_48)
.L_48:
        /*000c*/ 	.word	0x00000000
        /*0010*/ 	.short	0x0001
        /*0012*/ 	.short	0x0008
        /*0014*/ 	.byte	0x00, 0xf5, 0x21, 0x00


	//----- nvinfo : EIATTR_KPARAM_INFO
	.align		4
.L_49:
        /*0018*/ 	.byte	0x04, 0x17
        /*001a*/ 	.short	(.L_51 - .L_50)
.L_50:
        /*001c*/ 	.word	0x00000000
        /*0020*/ 	.short	0x0000
        /*0022*/ 	.short	0x0000
        /*0024*/ 	.byte	0x00, 0xf5, 0x21, 0x00


	//----- nvinfo : EIATTR_SPARSE_MMA_MASK
	.align		4
.L_51:
        /*0028*/ 	.byte	0x03, 0x50
        /*002a*/ 	.short	0x0000


	//----- nvinfo : EIATTR_MAXREG_COUNT
	.align		4
        /*002c*/ 	.byte	0x03, 0x1b
        /*002e*/ 	.short	0x00ff


	//----- nvinfo : EIATTR_MERCURY_ISA_VERSION
	.align		4
        /*0030*/ 	.byte	0x03, 0x5f
        /*0032*/ 	.short	0x0101


	//----- nvinfo : EIATTR_VRC_CTA_INIT_COUNT
	.align		4
        /*0034*/ 	.byte	0x02, 0x4a
	.zero		1
	.zero		1


	//----- nvinfo : EIATTR_EXIT_INSTR_OFFSETS
	.align		4
        /*0038*/ 	.byte	0x04, 0x1c
        /*003a*/ 	.short	(.L_53 - .L_52)


	//   ....[0]....
.L_52:
        /*003c*/ 	.word	0x000002b0


	//----- nvinfo : EIATTR_MAX_THREADS
	.align		4
.L_53:
        /*0040*/ 	.byte	0x04, 0x05
        /*0042*/ 	.short	(.L_55 - .L_54)
.L_54:
        /*0044*/ 	.word	0x00000008
        /*0048*/ 	.word	0x00000001
        /*004c*/ 	.word	0x00000001


	//----- nvinfo : EIATTR_CBANK_PARAM_SIZE
	.align		4
.L_55:
        /*0050*/ 	.byte	0x03, 0x19
        /*0052*/ 	.short	0x0010


	//----- nvinfo : EIATTR_PARAM_CBANK
	.align		4
        /*0054*/ 	.byte	0x04, 0x0a
        /*0056*/ 	.short	(.L_57 - .L_56)
	.align		4
.L_56:
        /*0058*/ 	.word	index@(.nv.constant0.default_function_kernel_1)
        /*005c*/ 	.short	0x0380
        /*005e*/ 	.short	0x0010


	//----- nvinfo : EIATTR_SW_WAR
	.align		4
.L_57:
        /*0060*/ 	.byte	0x04, 0x36
        /*0062*/ 	.short	(.L_59 - .L_58)
.L_58:
        /*0064*/ 	.word	0x00000008
.L_59:


//--------------------- .nv.callgraph             --------------------------
	.section	.nv.callgraph,"",@"SHT_CUDA_CALLGRAPH"
	.align	4
	.sectionentsize	8
	.align		4
        /*0000*/ 	.word	0x00000000
	.align		4
        /*0004*/ 	.word	0xffffffff
	.align		4
        /*0008*/ 	.word	0x00000000
	.align		4
        /*000c*/ 	.word	0xfffffffe
	.align		4
        /*0010*/ 	.word	0x00000000
	.align		4
        /*0014*/ 	.word	0xfffffffd
	.align		4
        /*0018*/ 	.word	0x00000000
	.align		4
        /*001c*/ 	.word	0xfffffffc


//--------------------- .text.default_function_kernel --------------------------
	.section	.text.default_function_kernel,"ax",@progbits
	.align	128
        .global         default_function_kernel
        .type           default_function_kernel,@function
        .size           default_function_kernel,(.L_x_3 - default_function_kernel)
        .other          default_function_kernel,@"STO_CUDA_ENTRY STV_DEFAULT"
default_function_kernel:
.text.default_function_kernel:
[----:B------:R-:W-:Y:S01]  /*0000*/  LDC R1, c[0x0][0x37c] ;  /* 0x0000df00ff017b82 */ /* 0x000fe20000000800 */
[----:B------:R-:W0:Y:S07]  /*0010*/  S2R R7, SR_TID.X ;  /* 0x0000000000077919 */ /* 0x000e2e0000002100 */
[----:B------:R-:W1:Y:S02]  /*0020*/  S2UR UR5, SR_CTAID.X ;  /* 0x00000000000579c3 */ /* 0x000e640000002500 */
[----:B-1----:R-:W-:Y:S01]  /*0030*/  USHF.L.U32 UR4, UR5, 0x2, URZ ;  /* 0x0000000205047899 */ /* 0x002fe200080006ff */
[----:B0-----:R-:W-:-:S05]  /*0040*/  SHF.R.U32.HI R0, RZ, 0x3, R7 ;  /* 0x00000003ff007819 */ /* 0x001fca0000011607 */
[----:B------:R-:W-:-:S04]  /*0050*/  LOP3.LUT R0, R0, UR4, RZ, 0xfc, !PT ;  /* 0x0000000400007c12 */ /* 0x000fc8000f8efcff */
[----:B------:R-:W-:-:S13]  /*0060*/  ISETP.GT.U32.AND P0, PT, R0, 0x8, PT ;  /* 0x000000080000780c */ /* 0x000fda0003f04070 */
[----:B------:R-:W-:Y:S05]  /*0070*/  @P0 EXIT ;  /* 0x000000000000094d */ /* 0x000fea0003800000 */
[----:B------:R-:W0:Y:S01]  /*0080*/  LDC.64 R2, c[0x0][0x388] ;  /* 0x0000e200ff027b82 */ /* 0x000e220000000a00 */
[----:B------:R-:W1:Y:S01]  /*0090*/  LDCU.64 UR6, c[0x0][0x358] ;  /* 0x00006b00ff0677ac */ /* 0x000e620008000a00 */
[----:B------:R-:W-:-:S06]  /*00a0*/  USHF.L.U32 UR4, UR5, 0x5, URZ ;  /* 0x0000000505047899 */ /* 0x000fcc00080006ff */
[----:B------:R-:W2:Y:S01]  /*00b0*/  LDC.64 R4, c[0x0][0x380] ;  /* 0x0000e000ff047b82 */ /* 0x000ea20000000a00 */
[----:B------:R-:W-:-:S05]  /*00c0*/  LOP3.LUT R7, R7, UR4, RZ, 0xfc, !PT ;  /* 0x0000000407077c12 */ /* 0x000fca000f8efcff */
[----:B0-----:R-:W-:-:S06]  /*00d0*/  IMAD.WIDE.U32 R2, R7, 0x4, R2 ;  /* 0x0000000407027825 */ /* 0x001fcc00078e0002 */
[----:B-1----:R-:W3:Y:S01]  /*00e0*/  LDG.E.CONSTANT R2, desc[UR6][R2.64] ;  /* 0x0000000602027981 */ /* 0x002ee2000c1e9900 */
[----:B--2---:R-:W-:-:S04]  /*00f0*/  IMAD.WIDE.U32 R4, R7, 0x4, R4 ;  /* 0x0000000407047825 */ /* 0x004fc800078e0004 */
[----:B---3--:R-:W-:-:S05]  /*0100*/  FADD R7, |R2|, -RZ ;  /* 0x800000ff02077221 */ /* 0x008fca0000000200 */
[----:B------:R-:W-:Y:S01]  /*0110*/  STG.E desc[UR6][R4.64], R7 ;  /* 0x0000000704007986 */ /* 0x000fe2000c101906 */
[----:B------:R-:W-:Y:S05]  /*0120*/  EXIT ;  /* 0x000000000000794d */ /* 0x000fea0003800000 */
.L_x_0:
[----:B------:R-:W-:-:S00]  /*0130*/  BRA `(.L_x_0) ;  /* 0xfffffffc00fc7947 */ /* 0x000fc0000383ffff */
[----:B------:R-:W-:-:S00]  /*0140*/  NOP ;  /* 0x0000000000007918 */ /* 0x000fc00000000000 */
        /* <DEDUP_REMOVED lines=11> */
.L_x_3:


//--------------------- .text.default_function_kernel_2 --------------------------
	.section	.text.default_function_kernel_2,"ax",@progbits
	.align	128
        .global         default_function_kernel_2
        .type           default_function_kernel_2,@function
        .size           default_function_kernel_2,(.L_x_4 - default_function_kernel_2)
        .other          default_function_kernel_2,@"STO_CUDA_ENTRY STV_DEFAULT"
default_function_kernel_2:
.text.default_function_kernel_2:
[----:B------:R-:W-:Y:S01]  /*0000*/  LDC R1, c[0x0][0x37c] ;  /* 0x0000df00ff017b82 */ /* 0x000fe20000000800 */
[----:B------:R-:W0:Y:S07]  /*0010*/  S2R R5, SR_TID.X ;  /* 0x0000000000057919 */ /* 0x000e2e0000002100 */
[----:B------:R-:W1:Y:S01]  /*0020*/  S2UR UR4, SR_CTAID.X ;  /* 0x00000000000479c3 */ /* 0x000e620000002500 */
[----:B------:R-:W2:Y:S07]  /*0030*/  LDCU.64 UR6, c[0x0][0x358] ;  /* 0x00006b00ff0677ac */ /* 0x000eae0008000a00 */
[----:B------:R-:W3:Y:S01]  /*0040*/  LDC.64 R2, c[0x0][0x388] ;  /* 0x0000e200ff027b82 */ /* 0x000ee20000000a00 */
[----:B-1----:R-:W-:-:S06]  /*0050*/  USHF.L.U32 UR4, UR4, 0x3, URZ ;  /* 0x0000000304047899 */ /* 0x002fcc00080006ff */
[----:B0-----:R-:W-:-:S05]  /*0060*/  LOP3.LUT R5, R5, UR4, RZ, 0xfc, !PT ;  /* 0x0000000405057c12 */ /* 0x001fca000f8efcff */
[----:B---3--:R-:W-:-:S06]  /*0070*/  IMAD.WIDE.U32 R2, R5, 0x4, R2 ;  /* 0x0000000405027825 */ /* 0x008fcc00078e0002 */
[----:B--2---:R0:W2:Y:S01]  /*0080*/  LDG.E.CONSTANT R2, desc[UR6][R2.64] ;  /* 0x0000000602027981 */ /* 0x0040a2000c1e9900 */
[----:B------:R-:W-:Y:S01]  /*0090*/  HFMA2 R7, -RZ, RZ, 1.75, 0 ;  /* 0x3f000000ff077431 */ /* 0x000fe200000001ff */
[----:B0-----:R-:W-:-:S04]  /*00a0*/  MOV R3, 0x3d10ecef ;  /* 0x3d10ecef00037802 */ /* 0x001fc80000000f00 */
[C---:B--2---:R-:W-:Y:S01]  /*00b0*/  FFMA R0, |R2|.reuse, -R7, 0.5 ;  /* 0x3f00000002007423 */ /* 0x044fe20000000a07 */
[C---:B------:R-:W-:Y:S02]  /*00c0*/  FSETP.NEU.AND P1, PT, |R2|.reuse, 1, PT ;  /* 0x3f8000000200780b */ /* 0x040fe40003f2d200 */
[----:B------:R-:W-:Y:S01]  /*00d0*/  FSETP.GT.AND P0, PT, |R2|, 0.56000000238418579102, PT ;  /* 0x3f0f5c290200780b */ /* 0x000fe20003f04200 */
[----:B------:R-:W0:Y:S02]  /*00e0*/  MUFU.RSQ R7, R0 ;  /* 0x0000000000077308 */ /* 0x000e240000001400 */
[----:B0-----:R-:W-:Y:S01]  /*00f0*/  FMUL R4, R0, R7 ;  /* 0x0000000700047220 */ /* 0x001fe20000400000 */
[----:B------:R-:W-:-:S04]  /*0100*/  FMUL R7, R7, -0.5 ;  /* 0xbf00000007077820 */ /* 0x000fc80000400000 */
[----:B------:R-:W-:-:S04]  /*0110*/  FFMA R7, R4, R7, 0.5 ;  /* 0x3f00000004077423 */ /* 0x000fc80000000007 */
[----:B------:R-:W-:-:S05]  /*0120*/  FFMA R7, R4, R7, R4 ;  /* 0x0000000704077223 */ /* 0x000fca0000000004 */
[----:B------:R-:W-:Y:S02]  /*0130*/  FSEL R7, R7, RZ, P1 ;  /* 0x000000ff07077208 */ /* 0x000fe40000800000 */
[----:B------:R-:W-:Y:S02]  /*0140*/  FSETP.GT.AND P1, PT, R2, 0.56000000238418579102, PT ;  /* 0x3f0f5c290200780b */ /* 0x000fe40003f24000 */
[----:B------:R-:W-:-:S04]  /*0150*/  FSEL R7, R7, |R2|, P0 ;  /* 0x4000000207077208 */ /* 0x000fc80000000000 */
[----:B------:R-:W-:-:S05]  /*0160*/  LOP3.LUT R7, R7, 0x80000000, R2, 0xb8, !PT ;  /* 0x8000000007077812 */ /* 0x000fca00078eb802 */
[----:B------:R-:W-:-:S04]  /*0170*/  FMUL R0, R7, R7 ;  /* 0x0000000707007220 */ /* 0x000fc80000400000 */
[----:B------:R-:W-:-:S04]  /*0180*/  FFMA R3, R0, R3, 0.016980519518256187439 ;  /* 0x3c8b1abb00037423 */ /* 0x000fc80000000003 */
[----:B------:R-:W-:-:S04]  /*0190*/  FFMA R3, R0, R3, 0.030762933194637298584 ;  /* 0x3cfc028c00037423 */ /* 0x000fc80000000003 */
[----:B------:R-:W-:-:S04]  /*01a0*/  FFMA R3, R0, R3, 0.044709417968988418579 ;  /* 0x3d37213900037423 */ /* 0x000fc80000000003 */
[----:B------:R-:W-:-:S04]  /*01b0*/  FFMA R3, R0, R3, 0.074989043176174163818 ;  /* 0x3d9993db00037423 */ /* 0x000fc80000000003 */
[----:B------:R-:W-:-:S04]  /*01c0*/  FFMA R3, R0, R3, 0.16666707396507263184 ;  /* 0x3e2aaac600037423 */ /* 0x000fc80000000003 */
[----:B------:R-:W-:Y:S02]  /*01d0*/  FMUL R0, R0, R3 ;  /* 0x0000000300007220 */ /* 0x000fe40000400000 */
[----:B------:R-:W0:Y:S02]  /*01e0*/  LDC.64 R2, c[0x0][0x380] ;  /* 0x0000e000ff027b82 */ /* 0x000e240000000a00 */
[----:B------:R-:W-:Y:S01]  /*01f0*/  FFMA R0, R7, R0, R7 ;  /* 0x0000000007007223 */ /* 0x000fe20000000007 */
[----:B------:R-:W-:-:S04]  /*0200*/  HFMA2 R7, -RZ, RZ, 1.9599609375, 20144 ;  /* 0x3fd774ebff077431 */ /* 0x000fc800000001ff */
[----:B------:R-:W-:-:S05]  /*0210*/  FSEL R4, R0, -R0, P0 ;  /* 0x8000000000047208 */ /* 0x000fca0000000000 */
[----:B------:R-:W-:-:S04]  /*0220*/  @!P1 FFMA R0, R7, 0.93318945169448852539, R4 ;  /* 0x3f6ee58107009823 */ /* 0x000fc80000000004 */
[----:B------:R-:W-:-:S04]  /*0230*/  @P0 FADD R0, R0, R0 ;  /* 0x0000000000000221 */ /* 0x000fc80000000000 */
[----:B------:R-:W-:Y:S01]  /*0240*/  FMUL.RZ R7, R0, 0.15915493667125701904 ;  /* 0x3e22f98300077820 */ /* 0x000fe2000040c000 */
[----:B0-----:R-:W-:-:S05]  /*0250*/  IMAD.WIDE.U32 R2, R5, 0x4, R2 ;  /* 0x0000000405027825 */ /* 0x001fca00078e0002 */
[----:B------:R-:W0:Y:S02]  /*0260*/  MUFU.SIN R7, R7 ;  /* 0x0000000700077308 */ /* 0x000e240000000400 */
[----:B0-----:R-:W-:Y:S01]  /*0270*/  STG.E desc[UR6][R2.64], R7 ;  /* 0x0000000702007986 */ /* 0x001fe2000c101906 */
[----:B------:R-:W-:Y:S05]  /*0280*/  EXIT ;  /* 0x000000000000794d */ /* 0x000fea0003800000 */
.L_x_1:
        /* <DEDUP_REMOVED lines=15> */
.L_x_4:


//--------------------- .text.default_function_kernel_1 --------------------------
	.section	.text.default_function_kernel_1,"ax",@progbits
	.align	128
        .global         default_function_kernel_1
        .type           default_function_kernel_1,@function
        .size           default_function_kernel_1,(.L_x_5 - default_function_kernel_1)
        .other          default_function_kernel_1,@"STO_CUDA_ENTRY STV_DEFAULT"
default_function_kernel_1:
.text.default_function_kernel_1:
[----:B------:R-:W-:Y:S01]  /*0000*/  LDC R1, c[0x0][0x37c] ;  /* 0x0000df00ff017b82 */ /* 0x000fe20000000800 */
[----:B------:R-:W0:Y:S07]  /*0010*/  S2R R5, SR_TID.X ;  /* 0x0000000000057919 */ /* 0x000e2e0000002100 */
[----:B------:R-:W1:Y:S01]  /*0020*/  S2UR UR4, SR_CTAID.X ;  /* 0x00000000000479c3 */ /* 0x000e620000002500 */
[----:B------:R-:W2:Y:S07]  /*0030*/  LDCU.64 UR6, c[0x0][0x358] ;  /* 0x00006b00ff0677ac */ /* 0x000eae0008000a00 */
[----:B------:R-:W3:Y:S01]  /*0040*/  LDC.64 R2, c[0x0][0x388] ;  /* 0x0000e200ff027b82 */ /* 0x000ee20000000a00 */
[----:B-1----:R-:W-:-:S06]  /*0050*/  USHF.L.U32 UR4, UR4, 0x3, URZ ;  /* 0x0000000304047899 */ /* 0x002fcc00080006ff */
[----:B0-----:R-:W-:-:S05]  /*0060*/  LOP3.LUT R5, R5, UR4, RZ, 0xfc, !PT ;  /* 0x0000000405057c12 */ /* 0x001fca000f8efcff */
[----:B---3--:R-:W-:-:S05]  /*0070*/  IMAD.WIDE.U32 R2, R5, 0x4, R2 ;  /* 0x0000000405027825 */ /* 0x008fca00078e0002 */
[----:B--2---:R-:W2:Y:S01]  /*0080*/  LDG.E.CONSTANT R0, desc[UR6][R2.64] ;  /* 0x0000000602007981 */ /* 0x004ea2000c1e9900 */
[----:B------:R-:W-:Y:S02]  /*0090*/  HFMA2 R7, -RZ, RZ, 1.75, 0 ;  /* 0x3f000000ff077431 */ /* 0x000fe400000001ff */
[----:B--2---:R-:W-:-:S05]  /*00a0*/  FMUL R4, R0, 1.4426950216293334961 ;  /* 0x3fb8aa3b00047820 */ /* 0x004fca0000400000 */
[----:B------:R-:W-:-:S13]  /*00b0*/  FSETP.GEU.AND P0, PT, R4, -126, PT ;  /* 0xc2fc00000400780b */ /* 0x000fda0003f0e000 */
[----:B------:R-:W-:-:S04]  /*00c0*/  @!P0 FMUL R4, R4, 0.5 ;  /* 0x3f00000004048820 */ /* 0x000fc80000400000 */
[----:B------:R-:W0:Y:S02]  /*00d0*/  MUFU.EX2 R6, R4 ;  /* 0x0000000400067308 */ /* 0x000e240000000800 */
[----:B0-----:R-:W-:-:S04]  /*00e0*/  @!P0 FMUL R6, R6, R6 ;  /* 0x0000000606068220 */ /* 0x001fc80000400000 */
[C---:B------:R-:W-:Y:S01]  /*00f0*/  FFMA R7, R6.reuse, -R7, 0.5 ;  /* 0x3f00000006077423 */ /* 0x040fe20000000807 */
[C---:B------:R-:W-:Y:S02]  /*0100*/  FSETP.NEU.AND P1, PT, R6.reuse, 1, PT ;  /* 0x3f8000000600780b */ /* 0x040fe40003f2d000 */
[----:B------:R-:W-:Y:S01]  /*0110*/  FSETP.GT.AND P0, PT, R6, 0.56000000238418579102, PT ;  /* 0x3f0f5c290600780b */ /* 0x000fe20003f04000 */
[----:B------:R-:W0:Y:S02]  /*0120*/  MUFU.RSQ R8, R7 ;  /* 0x0000000700087308 */ /* 0x000e240000001400 */
[----:B0-----:R-:W-:Y:S01]  /*0130*/  FMUL R9, R7, R8 ;  /* 0x0000000807097220 */ /* 0x001fe20000400000 */
[----:B------:R-:W-:-:S04]  /*0140*/  FMUL R8, R8, -0.5 ;  /* 0xbf00000008087820 */ /* 0x000fc80000400000 */
[----:B------:R-:W-:-:S04]  /*0150*/  FFMA R8, R9, R8, 0.5 ;  /* 0x3f00000009087423 */ /* 0x000fc80000000008 */
[----:B------:R-:W-:Y:S01]  /*0160*/  FFMA R8, R9, R8, R9 ;  /* 0x0000000809087223 */ /* 0x000fe20000000009 */
[----:B------:R-:W-:-:S04]  /*0170*/  HFMA2 R9, -RZ, RZ, 1.9599609375, 20144 ;  /* 0x3fd774ebff097431 */ /* 0x000fc800000001ff */
[----:B------:R-:W-:-:S04]  /*0180*/  FSEL R3, R8, RZ, P1 ;  /* 0x000000ff08037208 */ /* 0x000fc80000800000 */
[----:B------:R-:W-:Y:S02]  /*0190*/  FSEL R4, R3, R6, P0 ;  /* 0x0000000603047208 */ /* 0x000fe40000000000 */
[----:B------:R-:W-:-:S03]  /*01a0*/  MOV R3, 0x3d4dd2f7 ;  /* 0x3d4dd2f700037802 */ /* 0x000fc60000000f00 */
[----:B------:R-:W-:-:S04]  /*01b0*/  FMUL R2, R4, R4 ;  /* 0x0000000404027220 */ /* 0x000fc80000400000 */
[----:B------:R-:W-:-:S04]  /*01c0*/  FFMA R3, R2, R3, 0.018773360177874565125 ;  /* 0x3c99ca9702037423 */ /* 0x000fc80000000003 */
[----:B------:R-:W-:-:S04]  /*01d0*/  FFMA R3, R2, R3, 0.046769052743911743164 ;  /* 0x3d3f90e802037423 */ /* 0x000fc80000000003 */
[----:B------:R-:W-:-:S04]  /*01e0*/  FFMA R3, R2, R3, 0.074823014438152313232 ;  /* 0x3d993ccf02037423 */ /* 0x000fc80000000003 */
[----:B------:R-:W-:-:S04]  /*01f0*/  FFMA R3, R2, R3, 0.16667181253433227539 ;  /* 0x3e2aac0402037423 */ /* 0x000fc80000000003 */
[----:B------:R-:W-:Y:S02]  /*0200*/  FMUL R7, R2, R3 ;  /* 0x0000000302077220 */ /* 0x000fe40000400000 */
[----:B------:R-:W0:Y:S02]  /*0210*/  LDC.64 R2, c[0x0][0x380] ;  /* 0x0000e000ff027b82 */ /* 0x000e240000000a00 */
[----:B------:R-:W-:-:S04]  /*0220*/  FFMA R7, R4, R7, R4 ;  /* 0x0000000704077223 */ /* 0x000fc80000000004 */
[----:B------:R-:W-:-:S04]  /*0230*/  FMUL R4, R7, -2 ;  /* 0xc000000007047820 */ /* 0x000fc80000400000 */
[----:B------:R-:W-:-:S05]  /*0240*/  @P0 FFMA R7, R9, 0.93318945169448852539, R4 ;  /* 0x3f6ee58109070823 */ /* 0x000fca0000000004 */
[C---:B------:R-:W-:Y:S02]  /*0250*/  FSETP.NAN.AND P0, PT, R7.reuse, R7, PT ;  /* 0x000000070700720b */ /* 0x040fe40003f08000 */
[----:B------:R-:W-:-:S04]  /*0260*/  LOP3.LUT R6, R7, 0x80000000, R6, 0xb8, !PT ;  /* 0x8000000007067812 */ /* 0x000fc800078eb806 */
[----:B------:R-:W-:Y:S01]  /*0270*/  FSEL R7, R6, R7, !P0 ;  /* 0x0000000706077208 */ /* 0x000fe20004000000 */
[----:B0-----:R-:W-:-:S04]  /*0280*/  IMAD.WIDE.U32 R2, R5, 0x4, R2 ;  /* 0x0000000405027825 */ /* 0x001fc800078e0002 */
[----:B------:R-:W-:-:S05]  /*0290*/  FADD R7, R0, R7 ;  /* 0x0000000700077221 */ /* 0x000fca0000000000 */
[----:B------:R-:W-:Y:S01]  /*02a0*/  STG.E desc[UR6][R2.64], R7 ;  /* 0x0000000702007986 */ /* 0x000fe2000c101906 */
[----:B------:R-:W-:Y:S05]  /*02b0*/  EXIT ;  /* 0x000000000000794d */ /* 0x000fea0003800000 */
.L_x_2:
        /* <DEDUP_REMOVED lines=12> */
.L_x_5:


//--------------------- .nv.shared.reserved.0     --------------------------
	.section	.nv.shared.reserved.0,"aw",@nobits
	.weak		__nv_reservedSMEM_offset_0_alias
	.size		__nv_reservedSMEM_offset_0_alias, 0, 64
	.other		__nv_reservedSMEM_offset_0_alias,@"STO_CUDA_RESERVED_SHARED STV_DEFAULT"
__nv_reservedSMEM_offset_0_alias:
	.zero		0
	.zero		64


//--------------------- .nv.constant0.default_function_kernel --------------------------
	.section	.nv.constant0.default_function_kernel,"a",@progbits
	.sectionflags	@""
	.align	4
.nv.constant0.default_function_kernel:
	.zero		912


//--------------------- .nv.constant0.default_function_kernel_2 --------------------------
	.section	.nv.constant0.default_function_kernel_2,"a",@progbits
	.sectionflags	@""
	.align	4
.nv.constant0.default_function_kernel_2:
	.zero		912


//--------------------- .nv.constant0.default_function_kernel_1 --------------------------
	.section	.nv.constant0.default_function_kernel_1,"a",@progbits
	.sectionflags	@""
	.align	4
.nv.constant0.default_function_kernel_1:
	.zero		912


//--------------------- SYMBOLS --------------------------

	.type		.nv.reservedSmem.offset0,@object
	.size		.nv.reservedSmem.offset0,0x4
